	.headerflags	@"EF_CUDA_TEXMODE_UNIFIED EF_CUDA_64BIT_ADDRESS EF_CUDA_ACCELERATORS EF_CUDA_SM90 EF_CUDA_VIRTUAL_SM(EF_CUDA_SM90)"
	.elftype	@"ET_EXEC"


//--------------------- .nv.info                  --------------------------
	.section	.nv.info,"",@"SHT_CUDA_INFO"
	.align	4


	//----- nvinfo : EIATTR_REGCOUNT
	.align		4
        /*0000*/ 	.byte	0x04, 0x2f
        /*0002*/ 	.short	(.L_1 - .L_0)
	.align		4
.L_0:
        /*0004*/ 	.word	index@(triton_poi_fused_convolution_38)
        /*0008*/ 	.word	0x0000000c


	//----- nvinfo : EIATTR_MIN_STACK_SIZE
	.align		4
.L_1:
        /*000c*/ 	.byte	0x04, 0x12
        /*000e*/ 	.short	(.L_3 - .L_2)
	.align		4
.L_2:
        /*0010*/ 	.word	index@(triton_poi_fused_convolution_38)
        /*0014*/ 	.word	0x00000000


	//----- nvinfo : EIATTR_FRAME_SIZE
	.align		4
.L_3:
        /*0018*/ 	.byte	0x04, 0x11
        /*001a*/ 	.short	(.L_5 - .L_4)
	.align		4
.L_4:
        /*001c*/ 	.word	index@(triton_poi_fused_convolution_38)
        /*0020*/ 	.word	0x00000000


	//----- nvinfo : EIATTR_MIN_STACK_SIZE
	.align		4
.L_5:
        /*0024*/ 	.byte	0x04, 0x12
        /*0026*/ 	.short	(.L_7 - .L_6)
	.align		4
.L_6:
        /*0028*/ 	.word	index@(triton_poi_fused_convolution_38)
        /*002c*/ 	.word	0x00000000
.L_7:


//--------------------- .nv.info.triton_poi_fused_convolution_38 --------------------------
	.section	.nv.info.triton_poi_fused_convolution_38,"",@"SHT_CUDA_INFO"
	.sectionflags	@""
	.align	4


	//----- nvinfo : EIATTR_CUDA_API_VERSION
	.align		4
        /*0000*/ 	.byte	0x04, 0x37
        /*0002*/ 	.short	(.L_9 - .L_8)
.L_8:
        /*0004*/ 	.word	0x0000007c


	//----- nvinfo : EIATTR_KPARAM_INFO
	.align		4
.L_9:
        /*0008*/ 	.byte	0x04, 0x17
        /*000a*/ 	.short	(.L_11 - .L_10)
.L_10:
        /*000c*/ 	.word	0x00000000
        /*0010*/ 	.short	0x0002
        /*0012*/ 	.short	0x0010
        /*0014*/ 	.byte	0x00, 0xf0, 0x11, 0x00


	//----- nvinfo : EIATTR_KPARAM_INFO
	.align		4
.L_11:
        /*0018*/ 	.byte	0x04, 0x17
        /*001a*/ 	.short	(.L_13 - .L_12)
.L_12:
        /*001c*/ 	.word	0x00000000
        /*0020*/ 	.short	0x0001
        /*0022*/ 	.short	0x0008
        /*0024*/ 	.byte	0x00, 0xf4, 0x21, 0x00


	//----- nvinfo : EIATTR_KPARAM_INFO
	.align		4
.L_13:
        /*0028*/ 	.byte	0x04, 0x17
        /*002a*/ 	.short	(.L_15 - .L_14)
.L_14:
        /*002c*/ 	.word	0x00000000
        /*0030*/ 	.short	0x0000
        /*0032*/ 	.short	0x0000
        /*0034*/ 	.byte	0x00, 0xf4, 0x21, 0x00


	//----- nvinfo : EIATTR_SPARSE_MMA_MASK
	.align		4
.L_15:
        /*0038*/ 	.byte	0x03, 0x50
        /*003a*/ 	.short	0x0000


	//----- nvinfo : EIATTR_MAXREG_COUNT
	.align		4
        /*003c*/ 	.byte	0x03, 0x1b
        /*003e*/ 	.short	0x00ff


	//----- nvinfo : EIATTR_EXIT_INSTR_OFFSETS
	.align		4
        /*0040*/ 	.byte	0x04, 0x1c
        /*0042*/ 	.short	(.L_17 - .L_16)


	//   ....[0]....
.L_16:
        /*0044*/ 	.word	0x00000150


	//   ....[1]....
        /*0048*/ 	.word	0x00000170


	//----- nvinfo : EIATTR_REQNTID
	.align		4
.L_17:
        /*004c*/ 	.byte	0x04, 0x10
        /*004e*/ 	.short	(.L_19 - .L_18)
.L_18:
        /*0050*/ 	.word	0x00000080
        /*0054*/ 	.word	0x00000001
        /*0058*/ 	.word	0x00000001


	//----- nvinfo : EIATTR_CBANK_PARAM_SIZE
	.align		4
.L_19:
        /*005c*/ 	.byte	0x03, 0x19
        /*005e*/ 	.short	0x0014


	//----- nvinfo : EIATTR_PARAM_CBANK
	.align		4
        /*0060*/ 	.byte	0x04, 0x0a
        /*0062*/ 	.short	(.L_21 - .L_20)
	.align		4
.L_20:
        /*0064*/ 	.word	index@(.nv.constant0.triton_poi_fused_convolution_38)
        /*0068*/ 	.short	0x0210
        /*006a*/ 	.short	0x0014


	//----- nvinfo : EIATTR_SW_WAR
	.align		4
.L_21:
        /*006c*/ 	.byte	0x04, 0x36
        /*006e*/ 	.short	(.L_23 - .L_22)
.L_22:
        /*0070*/ 	.word	0x00000008
.L_23:


//--------------------- .nv.callgraph             --------------------------
	.section	.nv.callgraph,"",@"SHT_CUDA_CALLGRAPH"
	.align	4
	.sectionentsize	8
	.align		4
        /*0000*/ 	.word	0x00000000
	.align		4
        /*0004*/ 	.word	0xffffffff
	.align		4
        /*0008*/ 	.word	0x00000000
	.align		4
        /*000c*/ 	.word	0xfffffffe
	.align		4
        /*0010*/ 	.word	0x00000000
	.align		4
        /*0014*/ 	.word	0xfffffffd
	.align		4
        /*0018*/ 	.word	0x00000000
	.align		4
        /*001c*/ 	.word	0xfffffffc


//--------------------- .text.triton_poi_fused_convolution_38 --------------------------
	.section	.text.triton_poi_fused_convolution_38,"ax",@progbits
	.align	128
        .global         triton_poi_fused_convolution_38
        .type           triton_poi_fused_convolution_38,@function
        .size           triton_poi_fused_convolution_38,(.L_x_1 - triton_poi_fused_convolution_38)
        .other          triton_poi_fused_convolution_38,@"STO_CUDA_ENTRY STV_DEFAULT"
triton_poi_fused_convolution_38:
.text.triton_poi_fused_convolution_38:
[----:B------:R-:W0:Y:S02]  /*0000*/  LDC R1, c[0x0][0x28] ;  /* 0x00000a00ff017b82 */ /* 0x000e240000000800 */
[----:B------:R-:W1:Y:S01]  /*0010*/  S2R R0, SR_TID.X ;  /* 0x0000000000007919 */ /* 0x000e620000002100 */
[----:B------:R-:W2:Y:S01]  /*0020*/  LDC.64 R2, c[0x0][0x210] ;  /* 0x00008400ff027b82 */ /* 0x000ea20000000a00 */
[----:B------:R-:W-:Y:S01]  /*0030*/  ULDC.64 UR4, c[0x0][0x208] ;  /* 0x0000820000047ab9 */ /* 0x000fe20000000a00 */
[----:B------:R-:W3:Y:S06]  /*0040*/  S2R R7, SR_CTAID.X ;  /* 0x0000000000077919 */ /* 0x000eec0000002500 */
[----:B------:R-:W4:Y:S01]  /*0050*/  LDC.64 R4, c[0x0][0x218] ;  /* 0x00008600ff047b82 */ /* 0x000f220000000a00 */
[----:B-1----:R-:W-:-:S02]  /*0060*/  LOP3.LUT R0, R0, 0x7f, RZ, 0xc0, !PT ;  /* 0x0000007f00007812 */ /* 0x002fc400078ec0ff */
[----:B---3--:R-:W-:-:S03]  /*0070*/  SHF.R.S32.HI R6, RZ, 0x18, R7 ;  /* 0x00000018ff067819 */ /* 0x008fc60000011407 */
[----:B------:R-:W-:Y:S01]  /*0080*/  IMAD R7, R7, 0x80, R0 ;  /* 0x0000008007077824 */ /* 0x000fe200078e0200 */
[----:B------:R-:W-:-:S03]  /*0090*/  SGXT R0, R6, 0x1 ;  /* 0x000000010600781a */ /* 0x000fc60000000200 */
[C---:B--2---:R-:W-:Y:S01]  /*00a0*/  IMAD.WIDE R2, R7.reuse, 0x4, R2 ;  /* 0x0000000407027825 */ /* 0x044fe200078e0202 */
[----:B------:R-:W-:Y:S02]  /*00b0*/  ISETP.GE.AND P0, PT, R7, 0x2400, PT ;  /* 0x000024000700780c */ /* 0x000fe40003f06270 */
[----:B------:R-:W-:-:S04]  /*00c0*/  LEA.HI R0, R0, R7, RZ, 0x5 ;  /* 0x0000000700007211 */ /* 0x000fc800078f28ff */
[----:B------:R-:W-:-:S05]  /*00d0*/  LOP3.LUT R0, R0, 0xffffffe0, RZ, 0xc0, !PT ;  /* 0xffffffe000007812 */ /* 0x000fca00078ec0ff */
[----:B------:R-:W-:Y:S01]  /*00e0*/  IMAD.IADD R9, R7, 0x1, -R0 ;  /* 0x0000000107097824 */ /* 0x000fe200078e0a00 */
[----:B------:R-:W-:Y:S01]  /*00f0*/  HFMA2.MMA R0, -RZ, RZ, 0, 0 ;  /* 0x00000000ff007435 */ /* 0x000fe200000001ff */
[----:B------:R-:W-:Y:S02]  /*0100*/  IMAD.MOV.U32 R7, RZ, RZ, RZ ;  /* 0x000000ffff077224 */ /* 0x000fe400078e00ff */
[----:B----4-:R-:W-:-:S05]  /*0110*/  IMAD.WIDE R4, R9, 0x4, R4 ;  /* 0x0000000409047825 */ /* 0x010fca00078e0204 */
[----:B------:R-:W2:Y:S04]  /*0120*/  @!P0 LDG.E.EL R7, desc[UR4][R4.64] ;  /* 0x0000000404078981 */ /* 0x000ea8000c2e1900 */
[----:B------:R-:W2:Y:S02]  /*0130*/  @!P0 LDG.E R0, desc[UR4][R2.64] ;  /* 0x0000000402008981 */ /* 0x000ea4000c1e1900 */
[----:B--2---:R-:W-:Y:S01]  /*0140*/  FADD R7, R7, R0 ;  /* 0x0000000007077221 */ /* 0x004fe20000000000 */
[----:B------:R-:W-:Y:S06]  /*0150*/  @P0 EXIT ;  /* 0x000000000000094d */ /* 0x000fec0003800000 */
[----:B------:R-:W-:Y:S01]  /*0160*/  STG.E desc[UR4][R2.64], R7 ;  /* 0x0000000702007986 */ /* 0x000fe2000c101904 */
[----:B------:R-:W-:Y:S05]  /*0170*/  EXIT ;  /* 0x000000000000794d */ /* 0x000fea0003800000 */
.L_x_0:
[----:B------:R-:W-:-:S00]  /*0180*/  BRA `(.L_x_0) ;  /* 0xfffffffc00fc7947 */ /* 0x000fc0000383ffff */
[----:B------:R-:W-:-:S00]  /*0190*/  NOP ;  /* 0x0000000000007918 */ /* 0x000fc00000000000 */
        /* <DEDUP_REMOVED lines=14> */
.L_x_1:


//--------------------- .nv.constant0.triton_poi_fused_convolution_38 --------------------------
	.section	.nv.constant0.triton_poi_fused_convolution_38,"a",@progbits
	.sectionflags	@""
	.align	4
.nv.constant0.triton_poi_fused_convolution_38:
	.zero		548
